	.headerflags	@"EF_CUDA_TEXMODE_UNIFIED EF_CUDA_64BIT_ADDRESS EF_CUDA_ACCELERATORS EF_CUDA_SM90 EF_CUDA_VIRTUAL_SM(EF_CUDA_SM90)"
	.elftype	@"ET_EXEC"


//--------------------- .nv.info                  --------------------------
	.section	.nv.info,"",@"SHT_CUDA_INFO"
	.align	4


	//----- nvinfo : EIATTR_REGCOUNT
	.align		4
        /*0000*/ 	.byte	0x04, 0x2f
        /*0002*/ 	.short	(.L_3 - .L_2)
	.align		4
.L_2:
        /*0004*/ 	.word	index@(triton_poi_fused__native_batch_norm_legit_no_training__prelu_kernel_add_39)
        /*0008*/ 	.word	0x00000020


	//----- nvinfo : EIATTR_MIN_STACK_SIZE
	.align		4
.L_3:
        /*000c*/ 	.byte	0x04, 0x12
        /*000e*/ 	.short	(.L_5 - .L_4)
	.align		4
.L_4:
        /*0010*/ 	.word	index@(triton_poi_fused__native_batch_norm_legit_no_training__prelu_kernel_add_39)
        /*0014*/ 	.word	0x00000000


	//----- nvinfo : EIATTR_FRAME_SIZE
	.align		4
.L_5:
        /*0018*/ 	.byte	0x04, 0x11
        /*001a*/ 	.short	(.L_7 - .L_6)
	.align		4
.L_6:
        /*001c*/ 	.word	index@(triton_poi_fused__native_batch_norm_legit_no_training__prelu_kernel_add_39)
        /*0020*/ 	.word	0x00000000


	//----- nvinfo : EIATTR_MIN_STACK_SIZE
	.align		4
.L_7:
        /*0024*/ 	.byte	0x04, 0x12
        /*0026*/ 	.short	(.L_9 - .L_8)
	.align		4
.L_8:
        /*0028*/ 	.word	index@(triton_poi_fused__native_batch_norm_legit_no_training__prelu_kernel_add_39)
        /*002c*/ 	.word	0x00000000
.L_9:


//--------------------- .nv.info.triton_poi_fused__native_batch_norm_legit_no_training__prelu_kernel_add_39 --------------------------
	.section	.nv.info.triton_poi_fused__native_batch_norm_legit_no_training__prelu_kernel_add_39,"",@"SHT_CUDA_INFO"
	.sectionflags	@""
	.align	4


	//----- nvinfo : EIATTR_CUDA_API_VERSION
	.align		4
        /*0000*/ 	.byte	0x04, 0x37
        /*0002*/ 	.short	(.L_11 - .L_10)
.L_10:
        /*0004*/ 	.word	0x0000007c


	//----- nvinfo : EIATTR_KPARAM_INFO
	.align		4
.L_11:
        /*0008*/ 	.byte	0x04, 0x17
        /*000a*/ 	.short	(.L_13 - .L_12)
.L_12:
        /*000c*/ 	.word	0x00000000
        /*0010*/ 	.short	0x0013
        /*0012*/ 	.short	0x0098
        /*0014*/ 	.byte	0x00, 0xf0, 0x11, 0x00


	//----- nvinfo : EIATTR_KPARAM_INFO
	.align		4
.L_13:
        /*0018*/ 	.byte	0x04, 0x17
        /*001a*/ 	.short	(.L_15 - .L_14)
.L_14:
        /*001c*/ 	.word	0x00000000
        /*0020*/ 	.short	0x0012
        /*0022*/ 	.short	0x0090
        /*0024*/ 	.byte	0x00, 0xf4, 0x21, 0x00


	//----- nvinfo : EIATTR_KPARAM_INFO
	.align		4
.L_15:
        /*0028*/ 	.byte	0x04, 0x17
        /*002a*/ 	.short	(.L_17 - .L_16)
.L_16:
        /*002c*/ 	.word	0x00000000
        /*0030*/ 	.short	0x0011
        /*0032*/ 	.short	0x0088
        /*0034*/ 	.byte	0x00, 0xf4, 0x21, 0x00


	//----- nvinfo : EIATTR_KPARAM_INFO
	.align		4
.L_17:
        /*0038*/ 	.byte	0x04, 0x17
        /*003a*/ 	.short	(.L_19 - .L_18)
.L_18:
        /*003c*/ 	.word	0x00000000
        /*0040*/ 	.short	0x0010
        /*0042*/ 	.short	0x0080
        /*0044*/ 	.byte	0x00, 0xf4, 0x21, 0x00


	//----- nvinfo : EIATTR_KPARAM_INFO
	.align		4
.L_19:
        /*0048*/ 	.byte	0x04, 0x17
        /*004a*/ 	.short	(.L_21 - .L_20)
.L_20:
        /*004c*/ 	.word	0x00000000
        /*0050*/ 	.short	0x000f
        /*0052*/ 	.short	0x0078
        /*0054*/ 	.byte	0x00, 0xf4, 0x21, 0x00


	//----- nvinfo : EIATTR_KPARAM_INFO
	.align		4
.L_21:
        /*0058*/ 	.byte	0x04, 0x17
        /*005a*/ 	.short	(.L_23 - .L_22)
.L_22:
        /*005c*/ 	.word	0x00000000
        /*0060*/ 	.short	0x000e
        /*0062*/ 	.short	0x0070
        /*0064*/ 	.byte	0x00, 0xf4, 0x21, 0x00


	//----- nvinfo : EIATTR_KPARAM_INFO
	.align		4
.L_23:
        /*0068*/ 	.byte	0x04, 0x17
        /*006a*/ 	.short	(.L_25 - .L_24)
.L_24:
        /*006c*/ 	.word	0x00000000
        /*0070*/ 	.short	0x000d
        /*0072*/ 	.short	0x0068
        /*0074*/ 	.byte	0x00, 0xf4, 0x21, 0x00


	//----- nvinfo : EIATTR_KPARAM_INFO
	.align		4
.L_25:
        /*0078*/ 	.byte	0x04, 0x17
        /*007a*/ 	.short	(.L_27 - .L_26)
.L_26:
        /*007c*/ 	.word	0x00000000
        /*0080*/ 	.short	0x000c
        /*0082*/ 	.short	0x0060
        /*0084*/ 	.byte	0x00, 0xf4, 0x21, 0x00


	//----- nvinfo : EIATTR_KPARAM_INFO
	.align		4
.L_27:
        /*0088*/ 	.byte	0x04, 0x17
        /*008a*/ 	.short	(.L_29 - .L_28)
.L_28:
        /*008c*/ 	.word	0x00000000
        /*0090*/ 	.short	0x000b
        /*0092*/ 	.short	0x0058
        /*0094*/ 	.byte	0x00, 0xf4, 0x21, 0x00


	//----- nvinfo : EIATTR_KPARAM_INFO
	.align		4
.L_29:
        /*0098*/ 	.byte	0x04, 0x17
        /*009a*/ 	.short	(.L_31 - .L_30)
.L_30:
        /*009c*/ 	.word	0x00000000
        /*00a0*/ 	.short	0x000a
        /*00a2*/ 	.short	0x0050
        /*00a4*/ 	.byte	0x00, 0xf4, 0x21, 0x00


	//----- nvinfo : EIATTR_KPARAM_INFO
	.align		4
.L_31:
        /*00a8*/ 	.byte	0x04, 0x17
        /*00aa*/ 	.short	(.L_33 - .L_32)
.L_32:
        /*00ac*/ 	.word	0x00000000
        /*00b0*/ 	.short	0x0009
        /*00b2*/ 	.short	0x0048
        /*00b4*/ 	.byte	0x00, 0xf4, 0x21, 0x00


	//----- nvinfo : EIATTR_KPARAM_INFO
	.align		4
.L_33:
        /*00b8*/ 	.byte	0x04, 0x17
        /*00ba*/ 	.short	(.L_35 - .L_34)
.L_34:
        /*00bc*/ 	.word	0x00000000
        /*00c0*/ 	.short	0x0008
        /*00c2*/ 	.short	0x0040
        /*00c4*/ 	.byte	0x00, 0xf4, 0x21, 0x00


	//----- nvinfo : EIATTR_KPARAM_INFO
	.align		4
.L_35:
        /*00c8*/ 	.byte	0x04, 0x17
        /*00ca*/ 	.short	(.L_37 - .L_36)
.L_36:
        /*00cc*/ 	.word	0x00000000
        /*00d0*/ 	.short	0x0007
        /*00d2*/ 	.short	0x0038
        /*00d4*/ 	.byte	0x00, 0xf4, 0x21, 0x00


	//----- nvinfo : EIATTR_KPARAM_INFO
	.align		4
.L_37:
        /*00d8*/ 	.byte	0x04, 0x17
        /*00da*/ 	.short	(.L_39 - .L_38)
.L_38:
        /*00dc*/ 	.word	0x00000000
        /*00e0*/ 	.short	0x0006
        /*00e2*/ 	.short	0x0030
        /*00e4*/ 	.byte	0x00, 0xf4, 0x21, 0x00


	//----- nvinfo : EIATTR_KPARAM_INFO
	.align		4
.L_39:
        /*00e8*/ 	.byte	0x04, 0x17
        /*00ea*/ 	.short	(.L_41 - .L_40)
.L_40:
        /*00ec*/ 	.word	0x00000000
        /*00f0*/ 	.short	0x0005
        /*00f2*/ 	.short	0x0028
        /*00f4*/ 	.byte	0x00, 0xf4, 0x21, 0x00


	//----- nvinfo : EIATTR_KPARAM_INFO
	.align		4
.L_41:
        /*00f8*/ 	.byte	0x04, 0x17
        /*00fa*/ 	.short	(.L_43 - .L_42)
.L_42:
        /*00fc*/ 	.word	0x00000000
        /*0100*/ 	.short	0x0004
        /*0102*/ 	.short	0x0020
        /*0104*/ 	.byte	0x00, 0xf4, 0x21, 0x00


	//----- nvinfo : EIATTR_KPARAM_INFO
	.align		4
.L_43:
        /*0108*/ 	.byte	0x04, 0x17
        /*010a*/ 	.short	(.L_45 - .L_44)
.L_44:
        /*010c*/ 	.word	0x00000000
        /*0110*/ 	.short	0x0003
        /*0112*/ 	.short	0x0018
        /*0114*/ 	.byte	0x00, 0xf4, 0x21, 0x00


	//----- nvinfo : EIATTR_KPARAM_INFO
	.align		4
.L_45:
        /*0118*/ 	.byte	0x04, 0x17
        /*011a*/ 	.short	(.L_47 - .L_46)
.L_46:
        /*011c*/ 	.word	0x00000000
        /*0120*/ 	.short	0x0002
        /*0122*/ 	.short	0x0010
        /*0124*/ 	.byte	0x00, 0xf4, 0x21, 0x00


	//----- nvinfo : EIATTR_KPARAM_INFO
	.align		4
.L_47:
        /*0128*/ 	.byte	0x04, 0x17
        /*012a*/ 	.short	(.L_49 - .L_48)
.L_48:
        /*012c*/ 	.word	0x00000000
        /*0130*/ 	.short	0x0001
        /*0132*/ 	.short	0x0008
        /*0134*/ 	.byte	0x00, 0xf4, 0x21, 0x00


	//----- nvinfo : EIATTR_KPARAM_INFO
	.align		4
.L_49:
        /*0138*/ 	.byte	0x04, 0x17
        /*013a*/ 	.short	(.L_51 - .L_50)
.L_50:
        /*013c*/ 	.word	0x00000000
        /*0140*/ 	.short	0x0000
        /*0142*/ 	.short	0x0000
        /*0144*/ 	.byte	0x00, 0xf4, 0x21, 0x00


	//----- nvinfo : EIATTR_SPARSE_MMA_MASK
	.align		4
.L_51:
        /*0148*/ 	.byte	0x03, 0x50
        /*014a*/ 	.short	0x0000


	//----- nvinfo : EIATTR_MAXREG_COUNT
	.align		4
        /*014c*/ 	.byte	0x03, 0x1b
        /*014e*/ 	.short	0x00ff


	//----- nvinfo : EIATTR_EXIT_INSTR_OFFSETS
	.align		4
        /*0150*/ 	.byte	0x04, 0x1c
        /*0152*/ 	.short	(.L_53 - .L_52)


	//   ....[0]....
.L_52:
        /*0154*/ 	.word	0x00000830


	//----- nvinfo : EIATTR_REQNTID
	.align		4
.L_53:
        /*0158*/ 	.byte	0x04, 0x10
        /*015a*/ 	.short	(.L_55 - .L_54)
.L_54:
        /*015c*/ 	.word	0x00000080
        /*0160*/ 	.word	0x00000001
        /*0164*/ 	.word	0x00000001


	//----- nvinfo : EIATTR_CBANK_PARAM_SIZE
	.align		4
.L_55:
        /*0168*/ 	.byte	0x03, 0x19
        /*016a*/ 	.short	0x009c


	//----- nvinfo : EIATTR_PARAM_CBANK
	.align		4
        /*016c*/ 	.byte	0x04, 0x0a
        /*016e*/ 	.short	(.L_57 - .L_56)
	.align		4
.L_56:
        /*0170*/ 	.word	index@(.nv.constant0.triton_poi_fused__native_batch_norm_legit_no_training__prelu_kernel_add_39)
        /*0174*/ 	.short	0x0210
        /*0176*/ 	.short	0x009c


	//----- nvinfo : EIATTR_SW_WAR
	.align		4
.L_57:
        /*0178*/ 	.byte	0x04, 0x36
        /*017a*/ 	.short	(.L_59 - .L_58)
.L_58:
        /*017c*/ 	.word	0x00000008
.L_59:


//--------------------- .nv.callgraph             --------------------------
	.section	.nv.callgraph,"",@"SHT_CUDA_CALLGRAPH"
	.align	4
	.sectionentsize	8
	.align		4
        /*0000*/ 	.word	0x00000000
	.align		4
        /*0004*/ 	.word	0xffffffff
	.align		4
        /*0008*/ 	.word	0x00000000
	.align		4
        /*000c*/ 	.word	0xfffffffe
	.align		4
        /*0010*/ 	.word	0x00000000
	.align		4
        /*0014*/ 	.word	0xfffffffd
	.align		4
        /*0018*/ 	.word	0x00000000
	.align		4
        /*001c*/ 	.word	0xfffffffc


//--------------------- .nv.constant4             --------------------------
	.section	.nv.constant4,"a",@progbits
	.align	8
	.align		8
.nv.constant4:
        /*0000*/ 	.dword	_$_str
	.align		8
        /*0008*/ 	.dword	_$_str_$_2


//--------------------- .text.triton_poi_fused__native_batch_norm_legit_no_training__prelu_kernel_add_39 --------------------------
	.section	.text.triton_poi_fused__native_batch_norm_legit_no_training__prelu_kernel_add_39,"ax",@progbits
	.align	128
        .global         triton_poi_fused__native_batch_norm_legit_no_training__prelu_kernel_add_39
        .type           triton_poi_fused__native_batch_norm_legit_no_training__prelu_kernel_add_39,@function
        .size           triton_poi_fused__native_batch_norm_legit_no_training__prelu_kernel_add_39,(.L_x_1 - triton_poi_fused__native_batch_norm_legit_no_training__prelu_kernel_add_39)
        .other          triton_poi_fused__native_batch_norm_legit_no_training__prelu_kernel_add_39,@"STO_CUDA_ENTRY STV_DEFAULT"
triton_poi_fused__native_batch_norm_legit_no_training__prelu_kernel_add_39:
.text.triton_poi_fused__native_batch_norm_legit_no_training__prelu_kernel_add_39:
[----:B------:R-:W-:Y:S01]  /*0000*/  LDC R1, c[0x0][0x28] ;  /* 0x00000a00ff017b82 */ /* 0x000fe20000000800 */
[----:B------:R-:W1:Y:S07]  /*0010*/  S2R R0, SR_TID.X ;  /* 0x0000000000007919 */ /* 0x000e6e0000002100 */
[----:B------:R-:W2:Y:S01]  /*0020*/  LDC.64 R4, c[0x0][0x220] ;  /* 0x00008800ff047b82 */ /* 0x000ea20000000a00 */
[----:B------:R-:W-:Y:S01]  /*0030*/  ULDC.64 UR4, c[0x0][0x208] ;  /* 0x0000820000047ab9 */ /* 0x000fe20000000a00 */
[----:B------:R-:W3:Y:S06]  /*0040*/  S2R R7, SR_CTAID.X ;  /* 0x0000000000077919 */ /* 0x000eec0000002500 */
[----:B------:R-:W4:Y:S08]  /*0050*/  LDC.64 R20, c[0x0][0x248] ;  /* 0x00009200ff147b82 */ /* 0x000f300000000a00 */
[----:B------:R-:W5:Y:S08]  /*0060*/  LDC.64 R14, c[0x0][0x258] ;  /* 0x00009600ff0e7b82 */ /* 0x000f700000000a00 */
[----:B------:R-:W4:Y:S01]  /*0070*/  LDC.64 R12, c[0x0][0x228] ;  /* 0x00008a00ff0c7b82 */ /* 0x000f220000000a00 */
[----:B-1----:R-:W-:-:S07]  /*0080*/  SHF.L.U32 R0, R0, 0x1, RZ ;  /* 0x0000000100007819 */ /* 0x002fce00000006ff */
[----:B------:R-:W1:Y:S01]  /*0090*/  LDC.64 R10, c[0x0][0x218] ;  /* 0x00008600ff0a7b82 */ /* 0x000e620000000a00 */
[----:B---3--:R-:W-:Y:S02]  /*00a0*/  SHF.R.S32.HI R2, RZ, 0x17, R7 ;  /* 0x00000017ff027819 */ /* 0x008fe40000011407 */
[----:B------:R-:W-:Y:S02]  /*00b0*/  LOP3.LUT R0, R0, 0xfe, RZ, 0xc0, !PT ;  /* 0x000000fe00007812 */ /* 0x000fe400078ec0ff */
[----:B------:R-:W-:-:S03]  /*00c0*/  SGXT R2, R2, 0x1 ;  /* 0x000000010202781a */ /* 0x000fc60000000200 */
[----:B------:R-:W3:Y:S01]  /*00d0*/  LDC.64 R24, c[0x0][0x240] ;  /* 0x00009000ff187b82 */ /* 0x000ee20000000a00 */
[----:B------:R-:W-:-:S04]  /*00e0*/  LEA R7, R7, R0, 0x8 ;  /* 0x0000000007077211 */ /* 0x000fc800078e40ff */
[----:B------:R-:W-:-:S03]  /*00f0*/  LEA.HI R2, R2, R7, RZ, 0x4 ;  /* 0x0000000702027211 */ /* 0x000fc600078f20ff */
[----:B------:R-:W3:Y:S01]  /*0100*/  LDC.64 R16, c[0x0][0x210] ;  /* 0x00008400ff107b82 */ /* 0x000ee20000000a00 */
[--C-:B------:R-:W-:Y:S02]  /*0110*/  SHF.R.S32.HI R0, RZ, 0x4, R2.reuse ;  /* 0x00000004ff007819 */ /* 0x100fe40000011402 */
[----:B------:R-:W-:-:S04]  /*0120*/  SHF.R.S32.HI R3, RZ, 0x1f, R2 ;  /* 0x0000001fff037819 */ /* 0x000fc80000011402 */
[----:B------:R-:W-:Y:S01]  /*0130*/  LEA.HI R3, R3, R0, RZ, 0x6 ;  /* 0x0000000003037211 */ /* 0x000fe200078f30ff */
[----:B------:R-:W3:Y:S03]  /*0140*/  LDC.64 R8, c[0x0][0x280] ;  /* 0x0000a000ff087b82 */ /* 0x000ee60000000a00 */
[----:B------:R-:W-:-:S04]  /*0150*/  LOP3.LUT R3, R3, 0xffffffc0, RZ, 0xc0, !PT ;  /* 0xffffffc003037812 */ /* 0x000fc800078ec0ff */
[----:B------:R-:W-:Y:S01]  /*0160*/  IADD3 R2, R0, -R3, RZ ;  /* 0x8000000300027210 */ /* 0x000fe20007ffe0ff */
[----:B------:R-:W3:Y:S04]  /*0170*/  LDC.64 R18, c[0x0][0x238] ;  /* 0x00008e00ff127b82 */ /* 0x000ee80000000a00 */
[----:B--2---:R-:W-:-:S04]  /*0180*/  IMAD.WIDE R4, R2, 0x4, R4 ;  /* 0x0000000402047825 */ /* 0x004fc800078e0204 */
[C---:B----4-:R-:W-:Y:S01]  /*0190*/  IMAD.WIDE R20, R2.reuse, 0x4, R20 ;  /* 0x0000000402147825 */ /* 0x050fe200078e0214 */
[----:B------:R-:W2:Y:S01]  /*01a0*/  LDG.E.EL R0, desc[UR4][R4.64] ;  /* 0x0000000404007981 */ /* 0x000ea2000c2e1900 */
[----:B------:R-:W4:Y:S03]  /*01b0*/  LDC.64 R28, c[0x0][0x230] ;  /* 0x00008c00ff1c7b82 */ /* 0x000f260000000a00 */
[----:B------:R1:W2:Y:S01]  /*01c0*/  LDG.E.EL R6, desc[UR4][R20.64] ;  /* 0x0000000414067981 */ /* 0x0002a2000c2e1900 */
[----:B-----5:R-:W-:-:S04]  /*01d0*/  IMAD.WIDE R14, R2, 0x4, R14 ;  /* 0x00000004020e7825 */ /* 0x020fc800078e020e */
[----:B------:R-:W5:Y:S01]  /*01e0*/  LDC.64 R22, c[0x0][0x268] ;  /* 0x00009a00ff167b82 */ /* 0x000f620000000a00 */
[C---:B0-----:R-:W-:Y:S01]  /*01f0*/  IMAD.WIDE R12, R2.reuse, 0x4, R12 ;  /* 0x00000004020c7825 */ /* 0x041fe200078e020c */
[----:B------:R0:W2:Y:S03]  /*0200*/  LDG.E.EL R3, desc[UR4][R14.64] ;  /* 0x000000040e037981 */ /* 0x0000a6000c2e1900 */
[----:B-1----:R-:W-:-:S03]  /*0210*/  IMAD.WIDE R10, R2, 0x4, R10 ;  /* 0x00000004020a7825 */ /* 0x002fc600078e020a */
[----:B------:R-:W1:Y:S01]  /*0220*/  LDC.64 R20, c[0x0][0x288] ;  /* 0x0000a200ff147b82 */ /* 0x000e620000000a00 */
[----:B---3--:R-:W-:Y:S02]  /*0230*/  IMAD.WIDE R4, R2, 0x4, R24 ;  /* 0x0000000402047825 */ /* 0x008fe400078e0218 */
[----:B------:R3:W2:Y:S04]  /*0240*/  LDG.E.EL R24, desc[UR4][R12.64] ;  /* 0x000000040c187981 */ /* 0x0006a8000c2e1900 */
[----:B------:R0:W2:Y:S01]  /*0250*/  LDG.E.EL R25, desc[UR4][R10.64] ;  /* 0x000000040a197981 */ /* 0x0000a2000c2e1900 */
[----:B------:R-:W1:Y:S01]  /*0260*/  LDC.64 R26, c[0x0][0x250] ;  /* 0x00009400ff1a7b82 */ /* 0x000e620000000a00 */
[C---:B------:R-:W-:Y:S02]  /*0270*/  IMAD.WIDE R16, R7.reuse, 0x4, R16 ;  /* 0x0000000407107825 */ /* 0x040fe400078e0210 */
[----:B------:R-:W2:Y:S02]  /*0280*/  LDG.E.EL R4, desc[UR4][R4.64] ;  /* 0x0000000404047981 */ /* 0x000ea4000c2e1900 */
[----:B------:R-:W-:-:S02]  /*0290*/  IMAD.WIDE R8, R7, 0x4, R8 ;  /* 0x0000000407087825 */ /* 0x000fc400078e0208 */
[----:B------:R-:W2:Y:S01]  /*02a0*/  LDG.E.64 R16, desc[UR4][R16.64] ;  /* 0x0000000410107981 */ /* 0x000ea2000c1e1b00 */
[----:B0-----:R-:W0:Y:S01]  /*02b0*/  LDC.64 R14, c[0x0][0x278] ;  /* 0x00009e00ff0e7b82 */ /* 0x001e220000000a00 */
[C---:B------:R-:W-:Y:S02]  /*02c0*/  IMAD.WIDE R18, R7.reuse, 0x4, R18 ;  /* 0x0000000407127825 */ /* 0x040fe400078e0212 */
[----:B------:R-:W2:Y:S02]  /*02d0*/  LDG.E.64 R8, desc[UR4][R8.64] ;  /* 0x0000000408087981 */ /* 0x000ea4000c1e1b00 */
[----:B----4-:R-:W-:Y:S02]  /*02e0*/  IMAD.WIDE R28, R2, 0x4, R28 ;  /* 0x00000004021c7825 */ /* 0x010fe400078e021c */
[----:B------:R-:W4:Y:S01]  /*02f0*/  LDG.E.64 R18, desc[UR4][R18.64] ;  /* 0x0000000412127981 */ /* 0x000f22000c1e1b00 */
[----:B---3--:R-:W3:Y:S01]  /*0300*/  LDC.64 R12, c[0x0][0x260] ;  /* 0x00009800ff0c7b82 */ /* 0x008ee20000000a00 */
[----:B-----5:R-:W-:-:S02]  /*0310*/  IMAD.WIDE R22, R7, 0x4, R22 ;  /* 0x0000000407167825 */ /* 0x020fc400078e0216 */
[----:B------:R-:W5:Y:S02]  /*0320*/  LDG.E.EL R5, desc[UR4][R28.64] ;  /* 0x000000041c057981 */ /* 0x000f64000c2e1900 */
[C---:B-1----:R-:W-:Y:S02]  /*0330*/  IMAD.WIDE R20, R2.reuse, 0x4, R20 ;  /* 0x0000000402147825 */ /* 0x042fe400078e0214 */
[----:B------:R-:W5:Y:S01]  /*0340*/  LDG.E.64 R22, desc[UR4][R22.64] ;  /* 0x0000000416167981 */ /* 0x000f62000c1e1b00 */
[----:B------:R-:W1:Y:S01]  /*0350*/  LDC.64 R10, c[0x0][0x270] ;  /* 0x00009c00ff0a7b82 */ /* 0x000e620000000a00 */
[C---:B------:R-:W-:Y:S02]  /*0360*/  IMAD.WIDE R26, R2.reuse, 0x4, R26 ;  /* 0x00000004021a7825 */ /* 0x040fe400078e021a */
[----:B------:R-:W5:Y:S04]  /*0370*/  LDG.E.EL R20, desc[UR4][R20.64] ;  /* 0x0000000414147981 */ /* 0x000f68000c2e1900 */
[----:B------:R1:W5:Y:S01]  /*0380*/  LDG.E.EL R26, desc[UR4][R26.64] ;  /* 0x000000041a1a7981 */ /* 0x000362000c2e1900 */
[----:B0-----:R-:W-:-:S06]  /*0390*/  IMAD.WIDE R14, R2, 0x4, R14 ;  /* 0x00000004020e7825 */ /* 0x001fcc00078e020e */
[----:B------:R-:W5:Y:S01]  /*03a0*/  LDG.E.EL R14, desc[UR4][R14.64] ;  /* 0x000000040e0e7981 */ /* 0x000f62000c2e1900 */
[----:B---3--:R-:W-:-:S06]  /*03b0*/  IMAD.WIDE R12, R2, 0x4, R12 ;  /* 0x00000004020c7825 */ /* 0x008fcc00078e020c */
[----:B------:R-:W3:Y:S01]  /*03c0*/  LDG.E.EL R12, desc[UR4][R12.64] ;  /* 0x000000040c0c7981 */ /* 0x000ee2000c2e1900 */
[----:B-1----:R-:W-:-:S06]  /*03d0*/  IMAD.WIDE R10, R2, 0x4, R10 ;  /* 0x00000004020a7825 */ /* 0x002fcc00078e020a */
[----:B------:R0:W3:Y:S01]  /*03e0*/  LDG.E.EL R10, desc[UR4][R10.64] ;  /* 0x000000040a0a7981 */ /* 0x0000e2000c2e1900 */
[----:B--2---:R-:W-:-:S04]  /*03f0*/  FADD R0, R0, 9.9999997473787516356e-06 ;  /* 0x3727c5ac00007421 */ /* 0x004fc80000000000 */
[----:B------:R-:W1:Y:S01]  /*0400*/  MUFU.SQRT R2, R0 ;  /* 0x0000000000027308 */ /* 0x000e620000002000 */
[----:B------:R-:W-:-:S07]  /*0410*/  FADD R6, R6, 9.9999997473787516356e-06 ;  /* 0x3727c5ac06067421 */ /* 0x000fce0000000000 */
[----:B------:R-:W2:Y:S01]  /*0420*/  MUFU.SQRT R27, R6 ;  /* 0x00000006001b7308 */ /* 0x000ea20000002000 */
[C---:B-1----:R-:W-:Y:S02]  /*0430*/  FSETP.GT.AND P0, PT, R2.reuse, 8.50705917302346158658e+37, PT ;  /* 0x7e8000000200780b */ /* 0x042fe40003f04000 */
[----:B------:R-:W-:Y:S02]  /*0440*/  FSETP.GEU.AND P2, PT, R2, 1.175494350822287508e-38, PT ;  /* 0x008000000200780b */ /* 0x000fe40003f4e000 */
[C---:B--2---:R-:W-:Y:S02]  /*0450*/  FSETP.GT.AND P1, PT, R27.reuse, 8.50705917302346158658e+37, PT ;  /* 0x7e8000001b00780b */ /* 0x044fe40003f24000 */
[----:B------:R-:W-:-:S07]  /*0460*/  FSETP.GEU.AND P3, PT, R27, 1.175494350822287508e-38, PT ;  /* 0x008000001b00780b */ /* 0x000fce0003f6e000 */
[----:B------:R-:W-:Y:S01]  /*0470*/  @P0 FMUL R2, R2, 0.25 ;  /* 0x3e80000002020820 */ /* 0x000fe20000400000 */
[----:B------:R-:W-:-:S03]  /*0480*/  HFMA2.MMA R6, -RZ, RZ, 1.625, 0 ;  /* 0x3e800000ff067435 */ /* 0x000fc600000001ff */
[----:B------:R-:W-:Y:S01]  /*0490*/  @!P2 FMUL R2, R2, 16777216 ;  /* 0x4b8000000202a820 */ /* 0x000fe20000400000 */
[----:B------:R-:W-:-:S05]  /*04a0*/  @P1 FMUL R27, R27, 0.25 ;  /* 0x3e8000001b1b1820 */ /* 0x000fca0000400000 */
[----:B------:R-:W1:Y:S01]  /*04b0*/  MUFU.RCP R2, R2 ;  /* 0x0000000200027308 */ /* 0x000e620000001000 */
[----:B------:R-:W-:Y:S01]  /*04c0*/  @!P3 FMUL R27, R27, 16777216 ;  /* 0x4b8000001b1bb820 */ /* 0x000fe20000400000 */
[----:B0-----:R-:W-:-:S06]  /*04d0*/  FSEL R11, R6, 1, P0 ;  /* 0x3f800000060b7808 */ /* 0x001fcc0000000000 */
[----:B------:R-:W0:Y:S01]  /*04e0*/  MUFU.RCP R27, R27 ;  /* 0x0000001b001b7308 */ /* 0x000e220000001000 */
[----:B------:R-:W-:Y:S01]  /*04f0*/  FSEL R6, R6, 1, P1 ;  /* 0x3f80000006067808 */ /* 0x000fe20000800000 */
[----:B------:R-:W-:Y:S01]  /*0500*/  @!P2 FMUL R11, R11, 16777216 ;  /* 0x4b8000000b0ba820 */ /* 0x000fe20000400000 */
[--C-:B------:R-:W-:Y:S01]  /*0510*/  FADD R13, R16, -R25.reuse ;  /* 0x80000019100d7221 */ /* 0x100fe20000000000 */
[----:B------:R-:W-:Y:S01]  /*0520*/  FADD R17, R17, -R25 ;  /* 0x8000001911117221 */ /* 0x000fe20000000000 */
[----:B------:R-:W-:Y:S01]  /*0530*/  FSETP.GT.AND P0, PT, R8, RZ, PT ;  /* 0x000000ff0800720b */ /* 0x000fe20003f04000 */
[----:B------:R-:W-:Y:S01]  /*0540*/  @!P3 FMUL R6, R6, 16777216 ;  /* 0x4b8000000606b820 */ /* 0x000fe20000400000 */
[----:B-1----:R-:W-:Y:S01]  /*0550*/  FMUL R0, R2, R11 ;  /* 0x0000000b02007220 */ /* 0x002fe20000400000 */
[--C-:B----4-:R-:W-:Y:S01]  /*0560*/  FADD R11, R18, -R4.reuse ;  /* 0x80000004120b7221 */ /* 0x110fe20000000000 */
[----:B------:R-:W-:Y:S02]  /*0570*/  FADD R19, R19, -R4 ;  /* 0x8000000413137221 */ /* 0x000fe40000000000 */
[C---:B------:R-:W-:Y:S01]  /*0580*/  FMUL R4, R0.reuse, R13 ;  /* 0x0000000d00047220 */ /* 0x040fe20000400000 */
[----:B------:R-:W-:Y:S01]  /*0590*/  FMUL R0, R0, R17 ;  /* 0x0000001100007220 */ /* 0x000fe20000400000 */
[----:B------:R-:W-:Y:S01]  /*05a0*/  FSETP.GT.AND P2, PT, R9, RZ, PT ;  /* 0x000000ff0900720b */ /* 0x000fe20003f44000 */
[----:B------:R-:W1:Y:S01]  /*05b0*/  LDC.64 R16, c[0x0][0x2a0] ;  /* 0x0000a800ff107b82 */ /* 0x000e620000000a00 */
[----:B0-----:R-:W-:Y:S01]  /*05c0*/  FMUL R6, R27, R6 ;  /* 0x000000061b067220 */ /* 0x001fe20000400000 */
[--C-:B-----5:R-:W-:Y:S01]  /*05d0*/  FFMA R4, R24, R4, R5.reuse ;  /* 0x0000000418047223 */ /* 0x120fe20000000005 */
[----:B------:R-:W-:Y:S01]  /*05e0*/  FSETP.GT.AND P1, PT, R22, RZ, PT ;  /* 0x000000ff1600720b */ /* 0x000fe20003f24000 */
[----:B------:R-:W-:Y:S01]  /*05f0*/  FFMA R5, R24, R0, R5 ;  /* 0x0000000018057223 */ /* 0x000fe20000000005 */
[C---:B------:R-:W-:Y:S01]  /*0600*/  FMUL R2, R6.reuse, R11 ;  /* 0x0000000b06027220 */ /* 0x040fe20000400000 */
[----:B------:R-:W-:-:S02]  /*0610*/  FMUL R6, R6, R19 ;  /* 0x0000001306067220 */ /* 0x000fc40000400000 */
[----:B------:R-:W0:Y:S01]  /*0620*/  LDC.64 R24, c[0x0][0x290] ;  /* 0x0000a400ff187b82 */ /* 0x000e220000000a00 */
[----:B------:R-:W-:Y:S01]  /*0630*/  @!P0 FMUL R8, R8, R20 ;  /* 0x0000001408088220 */ /* 0x000fe20000400000 */
[----:B------:R-:W-:-:S06]  /*0640*/  FSETP.GT.AND P0, PT, R23, RZ, PT ;  /* 0x000000ff1700720b */ /* 0x000fcc0003f04000 */
[----:B------:R-:W2:Y:S01]  /*0650*/  LDC.64 R18, c[0x0][0x298] ;  /* 0x0000a600ff127b82 */ /* 0x000ea20000000a00 */
[C-C-:B------:R-:W-:Y:S01]  /*0660*/  FFMA R2, R26.reuse, R2, R3.reuse ;  /* 0x000000021a027223 */ /* 0x140fe20000000003 */
[----:B------:R-:W-:Y:S01]  /*0670*/  FFMA R3, R26, R6, R3 ;  /* 0x000000061a037223 */ /* 0x000fe20000000003 */
[----:B---3--:R-:W-:Y:S01]  /*0680*/  FMUL R13, R12, R4 ;  /* 0x000000040c0d7220 */ /* 0x008fe20000400000 */
[----:B------:R-:W-:Y:S01]  /*0690*/  @!P2 FMUL R9, R9, R20 ;  /* 0x000000140909a220 */ /* 0x000fe20000400000 */
[----:B------:R-:W-:Y:S01]  /*06a0*/  FMUL R11, R14, R2 ;  /* 0x000000020e0b7220 */ /* 0x000fe20000400000 */
[----:B------:R-:W-:Y:S01]  /*06b0*/  @!P1 FMUL R22, R22, R10 ;  /* 0x0000000a16169220 */ /* 0x000fe20000400000 */
[----:B------:R-:W-:Y:S01]  /*06c0*/  FMUL R14, R14, R3 ;  /* 0x000000030e0e7220 */ /* 0x000fe20000400000 */
[----:B------:R-:W-:Y:S01]  /*06d0*/  FMUL R12, R12, R5 ;  /* 0x000000050c0c7220 */ /* 0x000fe20000400000 */
[----:B------:R-:W-:Y:S02]  /*06e0*/  FSETP.GT.AND P1, PT, R2, RZ, PT ;  /* 0x000000ff0200720b */ /* 0x000fe40003f24000 */
[----:B------:R-:W-:-:S02]  /*06f0*/  FSETP.GT.AND P3, PT, R3, RZ, PT ;  /* 0x000000ff0300720b */ /* 0x000fc40003f64000 */
[----:B------:R-:W-:Y:S02]  /*0700*/  FSETP.GT.AND P2, PT, R4, RZ, PT ;  /* 0x000000ff0400720b */ /* 0x000fe40003f44000 */
[----:B------:R-:W-:Y:S01]  /*0710*/  FSETP.GT.AND P4, PT, R5, RZ, PT ;  /* 0x000000ff0500720b */ /* 0x000fe20003f84000 */
[----:B------:R-:W-:Y:S01]  /*0720*/  @!P0 FMUL R23, R23, R10 ;  /* 0x0000000a17178220 */ /* 0x000fe20000400000 */
[----:B------:R-:W-:Y:S02]  /*0730*/  FSEL R11, R2, R11, P1 ;  /* 0x0000000b020b7208 */ /* 0x000fe40000800000 */
[----:B------:R-:W-:Y:S02]  /*0740*/  FSEL R14, R3, R14, P3 ;  /* 0x0000000e030e7208 */ /* 0x000fe40001800000 */
[----:B------:R-:W-:Y:S02]  /*0750*/  FSEL R13, R4, R13, P2 ;  /* 0x0000000d040d7208 */ /* 0x000fe40001000000 */
[----:B------:R-:W-:Y:S01]  /*0760*/  FSEL R12, R5, R12, P4 ;  /* 0x0000000c050c7208 */ /* 0x000fe20002000000 */
[----:B------:R-:W-:Y:S01]  /*0770*/  FADD R11, R11, R8 ;  /* 0x000000080b0b7221 */ /* 0x000fe20000000000 */
[----:B------:R-:W-:Y:S01]  /*0780*/  FADD R14, R14, R9 ;  /* 0x000000090e0e7221 */ /* 0x000fe20000000000 */
[----:B------:R-:W-:-:S02]  /*0790*/  FADD R22, R13, R22 ;  /* 0x000000160d167221 */ /* 0x000fc40000000000 */
[----:B------:R-:W-:Y:S01]  /*07a0*/  FADD R23, R12, R23 ;  /* 0x000000170c177221 */ /* 0x000fe20000000000 */
[----:B0-----:R-:W-:-:S04]  /*07b0*/  IMAD.WIDE R24, R7, 0x4, R24 ;  /* 0x0000000407187825 */ /* 0x001fc800078e0218 */
[----:B------:R-:W-:Y:S01]  /*07c0*/  FADD R22, R11, R22 ;  /* 0x000000160b167221 */ /* 0x000fe20000000000 */
[----:B------:R-:W-:Y:S01]  /*07d0*/  FADD R23, R14, R23 ;  /* 0x000000170e177221 */ /* 0x000fe20000000000 */
[C---:B--2---:R-:W-:Y:S01]  /*07e0*/  IMAD.WIDE R18, R7.reuse, 0x4, R18 ;  /* 0x0000000407127825 */ /* 0x044fe200078e0212 */
[----:B------:R-:W-:Y:S03]  /*07f0*/  STG.E.64 desc[UR4][R24.64], R4 ;  /* 0x0000000418007986 */ /* 0x000fe6000c101b04 */
[----:B-1----:R-:W-:Y:S01]  /*0800*/  IMAD.WIDE R16, R7, 0x4, R16 ;  /* 0x0000000407107825 */ /* 0x002fe200078e0210 */
[----:B------:R-:W-:Y:S04]  /*0810*/  STG.E.64 desc[UR4][R18.64], R2 ;  /* 0x0000000212007986 */ /* 0x000fe8000c101b04 */
[----:B------:R-:W-:Y:S01]  /*0820*/  STG.E.64 desc[UR4][R16.64], R22 ;  /* 0x0000001610007986 */ /* 0x000fe2000c101b04 */
[----:B------:R-:W-:Y:S05]  /*0830*/  EXIT ;  /* 0x000000000000794d */ /* 0x000fea0003800000 */
.L_x_0:
[----:B------:R-:W-:-:S00]  /*0840*/  BRA `(.L_x_0) ;  /* 0xfffffffc00fc7947 */ /* 0x000fc0000383ffff */
[----:B------:R-:W-:-:S00]  /*0850*/  NOP ;  /* 0x0000000000007918 */ /* 0x000fc00000000000 */
        /* <DEDUP_REMOVED lines=10> */
.L_x_1:


//--------------------- .nv.global.init           --------------------------
	.section	.nv.global.init,"aw",@progbits
.nv.global.init:
	.type		_$_str,@object
	.size		_$_str,(_$_str_$_2 - _$_str)
_$_str:
        /*0000*/ 	.byte	0x5f, 0x5f, 0x43, 0x55, 0x44, 0x41, 0x5f, 0x46, 0x54, 0x5a, 0x00
	.type		_$_str_$_2,@object
	.size		_$_str_$_2,(.L_1 - _$_str_$_2)
_$_str_$_2:
        /*000b*/ 	.byte	0x5f, 0x5f, 0x43, 0x55, 0x44, 0x41, 0x5f, 0x50, 0x52, 0x45, 0x43, 0x5f, 0x53, 0x51, 0x52, 0x54
        /*001b*/ 	.byte	0x00
.L_1:


//--------------------- .nv.constant0.triton_poi_fused__native_batch_norm_legit_no_training__prelu_kernel_add_39 --------------------------
	.section	.nv.constant0.triton_poi_fused__native_batch_norm_legit_no_training__prelu_kernel_add_39,"a",@progbits
	.sectionflags	@""
	.align	4
.nv.constant0.triton_poi_fused__native_batch_norm_legit_no_training__prelu_kernel_add_39:
	.zero		684
